//
// Generated by NVIDIA NVVM Compiler
//
// Compiler Build ID: CL-36424714
// Cuda compilation tools, release 13.0, V13.0.88
// Based on NVVM 20.0.0
//

.version 9.0
.target sm_100
.address_size 64

	// .globl	_Z8findtopKPjjS_
.extern .func  (.param .b32 func_retval0) vprintf
(
	.param .b64 vprintf_param_0,
	.param .b64 vprintf_param_1
)
;
.extern .func __assertfail
(
	.param .b64 __assertfail_param_0,
	.param .b64 __assertfail_param_1,
	.param .b32 __assertfail_param_2,
	.param .b64 __assertfail_param_3,
	.param .b64 __assertfail_param_4
)
;
.global .align 1 .b8 __unnamed_1[99] = {117, 110, 115, 105, 103, 110, 101, 100, 32, 105, 110, 116, 32, 102, 105, 110, 100, 80, 97, 116, 116, 101, 114, 110, 40, 117, 110, 115, 105, 103, 110, 101, 100, 32, 105, 110, 116, 32, 42, 44, 32, 117, 110, 115, 105, 103, 110, 101, 100, 32, 105, 110, 116, 32, 42, 44, 32, 117, 110, 115, 105, 103, 110, 101, 100, 32, 105, 110, 116, 44, 32, 117, 110, 115, 105, 103, 110, 101, 100, 32, 105, 110, 116, 44, 32, 117, 110, 115, 105, 103, 110, 101, 100, 32, 105, 110, 116, 41};
// _ZZ8findtopKPjjS_E4smem has been demoted
.global .align 1 .b8 $str[6] = {102, 97, 108, 115, 101};
.global .align 1 .b8 $str$1[27] = {47, 116, 109, 112, 47, 115, 97, 115, 115, 95, 99, 117, 95, 112, 49, 48, 117, 120, 103, 101, 104, 47, 107, 46, 99, 117};
.global .align 1 .b8 $str$2[4] = {37, 117, 32};

.visible .entry _Z8findtopKPjjS_(
	.param .u64 .ptr .align 1 _Z8findtopKPjjS__param_0,
	.param .u32 _Z8findtopKPjjS__param_1,
	.param .u64 .ptr .align 1 _Z8findtopKPjjS__param_2
)
{
	.local .align 8 .b8 	__local_depot0[8];
	.reg .b64 	%SP;
	.reg .b64 	%SPL;
	.reg .pred 	%p<40>;
	.reg .b32 	%r<129>;
	.reg .b64 	%rd<21>;
	// demoted variable
	.shared .align 4 .b8 _ZZ8findtopKPjjS_E4smem[256];
	mov.u64 	%SPL, __local_depot0;
	cvta.local.u64 	%SP, %SPL;
	ld.param.u64 	%rd3, [_Z8findtopKPjjS__param_0];
	ld.param.u32 	%r48, [_Z8findtopKPjjS__param_1];
	ld.param.u64 	%rd4, [_Z8findtopKPjjS__param_2];
	cvta.to.global.u64 	%rd1, %rd3;
	cvta.to.global.u64 	%rd5, %rd4;
	mov.u32 	%r51, %ctaid.x;
	add.s32 	%r124, %r51, 1;
	mul.wide.u32 	%rd6, %r51, 4;
	add.s64 	%rd2, %rd5, %rd6;
	mov.u32 	%r121, %tid.x;
	shl.b32 	%r52, %r121, 2;
	mov.u32 	%r53, _ZZ8findtopKPjjS_E4smem;
	add.s32 	%r3, %r53, %r52;
	mov.b32 	%r7, 0;
	mov.b32 	%r107, 30;
	mov.u32 	%r4, %ntid.x;
	mov.u32 	%r8, %r7;
$L__BB0_1:
	setp.gt.u32 	%p1, %r121, 3;
	@%p1 bra 	$L__BB0_3;
	mov.b32 	%r54, 0;
	st.shared.u32 	[%r3], %r54;
$L__BB0_3:
	setp.ge.u32 	%p2, %r121, %r48;
	bar.sync 	0;
	mov.b32 	%r116, 0;
	mov.u32 	%r117, %r116;
	mov.u32 	%r118, %r116;
	mov.u32 	%r119, %r116;
	@%p2 bra 	$L__BB0_6;
	mov.b32 	%r116, 0;
	mov.u32 	%r115, %r121;
$L__BB0_5:
	mul.wide.u32 	%rd7, %r115, 4;
	add.s64 	%rd8, %rd1, %rd7;
	ld.global.u32 	%r57, [%rd8];
	shr.u32 	%r58, %r57, %r107;
	and.b32  	%r60, %r57, %r8;
	setp.eq.s32 	%p3, %r60, %r7;
	and.b32  	%r61, %r58, 3;
	setp.eq.s32 	%p4, %r61, 0;
	and.pred  	%p5, %p3, %p4;
	mov.b32 	%r62, -1;
	vote.sync.ballot.b32 	%r63, %p5, %r62;
	popc.b32 	%r64, %r63;
	add.s32 	%r119, %r64, %r119;
	setp.eq.s32 	%p7, %r61, 1;
	and.pred  	%p8, %p3, %p7;
	vote.sync.ballot.b32 	%r65, %p8, %r62;
	popc.b32 	%r66, %r65;
	add.s32 	%r118, %r66, %r118;
	setp.eq.s32 	%p10, %r61, 2;
	and.pred  	%p11, %p3, %p10;
	vote.sync.ballot.b32 	%r67, %p11, %r62;
	popc.b32 	%r68, %r67;
	add.s32 	%r117, %r68, %r117;
	setp.eq.s32 	%p13, %r61, 3;
	and.pred  	%p14, %p3, %p13;
	vote.sync.ballot.b32 	%r69, %p14, %r62;
	popc.b32 	%r70, %r69;
	add.s32 	%r116, %r70, %r116;
	add.s32 	%r115, %r115, %r4;
	setp.lt.u32 	%p16, %r115, %r48;
	@%p16 bra 	$L__BB0_5;
$L__BB0_6:
	// begin inline asm
	mov.s32 %r71, %laneid;
	// end inline asm
	setp.ne.s32 	%p17, %r71, 0;
	@%p17 bra 	$L__BB0_8;
	atom.shared.add.u32 	%r72, [_ZZ8findtopKPjjS_E4smem], %r119;
	atom.shared.add.u32 	%r73, [_ZZ8findtopKPjjS_E4smem+4], %r118;
	atom.shared.add.u32 	%r74, [_ZZ8findtopKPjjS_E4smem+8], %r117;
	atom.shared.add.u32 	%r75, [_ZZ8findtopKPjjS_E4smem+12], %r116;
$L__BB0_8:
	bar.sync 	0;
	ld.shared.u32 	%r23, [_ZZ8findtopKPjjS_E4smem];
	ld.shared.u32 	%r24, [_ZZ8findtopKPjjS_E4smem+4];
	ld.shared.u32 	%r25, [_ZZ8findtopKPjjS_E4smem+8];
	ld.shared.u32 	%r26, [_ZZ8findtopKPjjS_E4smem+12];
	bar.sync 	0;
	setp.ne.s32 	%p18, %r26, 1;
	setp.ne.s32 	%p19, %r124, 1;
	or.pred  	%p20, %p18, %p19;
	mov.b32 	%r120, 3;
	@%p20 bra 	$L__BB0_17;
$L__BB0_9:
	shl.b32 	%r83, %r120, %r107;
	mov.b32 	%r84, 2;
	shl.b32 	%r85, %r84, %r107;
	not.b32 	%r86, %r85;
	and.b32  	%r87, %r7, %r86;
	or.b32  	%r28, %r83, %r87;
	mov.b32 	%r88, 3;
	shl.b32 	%r89, %r88, %r107;
	and.b32  	%r90, %r8, %r86;
	or.b32  	%r29, %r90, %r89;
	setp.gt.u32 	%p33, %r121, 1;
	@%p33 bra 	$L__BB0_11;
	mov.b32 	%r91, 0;
	st.shared.u32 	[%r3], %r91;
$L__BB0_11:
	setp.ge.u32 	%p34, %r121, %r48;
	bar.sync 	0;
	@%p34 bra 	$L__BB0_15;
$L__BB0_12:
	mul.wide.s32 	%rd9, %r121, 4;
	add.s64 	%rd10, %rd1, %rd9;
	ld.global.u32 	%r31, [%rd10];
	and.b32  	%r92, %r31, %r29;
	setp.ne.s32 	%p35, %r92, %r28;
	@%p35 bra 	$L__BB0_14;
	mov.b32 	%r93, 1;
	st.shared.u32 	[_ZZ8findtopKPjjS_E4smem], %r93;
	st.shared.u32 	[_ZZ8findtopKPjjS_E4smem+4], %r31;
$L__BB0_14:
	add.s32 	%r121, %r121, %r4;
	setp.lt.u32 	%p36, %r121, %r48;
	@%p36 bra 	$L__BB0_12;
$L__BB0_15:
	bar.sync 	0;
	ld.shared.u32 	%r94, [_ZZ8findtopKPjjS_E4smem];
	ld.shared.u32 	%r7, [_ZZ8findtopKPjjS_E4smem+4];
	bar.sync 	0;
	setp.eq.s32 	%p37, %r94, 1;
	@%p37 bra 	$L__BB0_27;
	mov.u64 	%rd11, $str;
	cvta.global.u64 	%rd12, %rd11;
	mov.u64 	%rd13, $str$1;
	cvta.global.u64 	%rd14, %rd13;
	mov.u64 	%rd15, __unnamed_1;
	cvta.global.u64 	%rd16, %rd15;
	{ // callseq 0, 0
	.param .b64 param0;
	st.param.b64 	[param0], %rd12;
	.param .b64 param1;
	st.param.b64 	[param1], %rd14;
	.param .b32 param2;
	st.param.b32 	[param2], 85;
	.param .b64 param3;
	st.param.b64 	[param3], %rd16;
	.param .b64 param4;
	st.param.b64 	[param4], 1;
	call.uni 
	__assertfail, 
	(
	param0, 
	param1, 
	param2, 
	param3, 
	param4
	);
	} // callseq 0
	add.u64 	%rd17, %SP, 0;
	add.u64 	%rd18, %SPL, 0;
	st.local.u32 	[%rd18], %r7;
	mov.u64 	%rd19, $str$2;
	cvta.global.u64 	%rd20, %rd19;
	{ // callseq 1, 0
	.param .b64 param0;
	st.param.b64 	[param0], %rd20;
	.param .b64 param1;
	st.param.b64 	[param1], %rd17;
	.param .b32 retval0;
	call.uni (retval0), 
	vprintf, 
	(
	param0, 
	param1
	);
	ld.param.b32 	%r96, [retval0];
	} // callseq 1
	mov.b32 	%r7, 0;
	bra.uni 	$L__BB0_27;
$L__BB0_17:
	setp.gt.s32 	%p21, %r124, %r26;
	mov.b32 	%r123, 3;
	@%p21 bra 	$L__BB0_19;
$L__BB0_18:
	shl.b32 	%r99, %r123, %r107;
	mov.b32 	%r100, 2;
	shl.b32 	%r101, %r100, %r107;
	not.b32 	%r102, %r101;
	and.b32  	%r103, %r7, %r102;
	or.b32  	%r7, %r99, %r103;
	mov.b32 	%r104, 3;
	shl.b32 	%r105, %r104, %r107;
	and.b32  	%r106, %r8, %r102;
	or.b32  	%r8, %r106, %r105;
	bra.uni 	$L__BB0_26;
$L__BB0_19:
	sub.s32 	%r124, %r124, %r26;
	setp.eq.s32 	%p22, %r25, 1;
	setp.eq.s32 	%p23, %r124, 1;
	mov.b32 	%r120, 2;
	and.pred  	%p24, %p22, %p23;
	@%p24 bra 	$L__BB0_9;
	setp.le.s32 	%p25, %r124, %r25;
	mov.b32 	%r123, 2;
	@%p25 bra 	$L__BB0_18;
	sub.s32 	%r124, %r124, %r25;
	setp.eq.s32 	%p26, %r24, 1;
	setp.eq.s32 	%p27, %r124, 1;
	mov.b32 	%r120, 1;
	and.pred  	%p28, %p26, %p27;
	@%p28 bra 	$L__BB0_9;
	setp.le.s32 	%p29, %r124, %r24;
	mov.b32 	%r123, 1;
	@%p29 bra 	$L__BB0_18;
	sub.s32 	%r124, %r124, %r24;
	setp.eq.s32 	%p30, %r23, 1;
	setp.eq.s32 	%p31, %r124, 1;
	mov.b32 	%r120, 0;
	and.pred  	%p32, %p30, %p31;
	@%p32 bra 	$L__BB0_9;
	setp.le.s32 	%p38, %r124, %r23;
	mov.b32 	%r123, 0;
	@%p38 bra 	$L__BB0_18;
	sub.s32 	%r124, %r124, %r23;
$L__BB0_26:
	add.s32 	%r46, %r107, -2;
	setp.ne.s32 	%p39, %r107, 0;
	mov.u32 	%r107, %r46;
	@%p39 bra 	$L__BB0_1;
$L__BB0_27:
	st.global.u32 	[%rd2], %r7;
	ret;

}


// ===== COMPILED SASS (sm_100) =====

	.target	sm_100

	.elftype	@"ET_EXEC"


//--------------------- .note.nv.tkinfo           --------------------------
	.section	.note.nv.tkinfo,"",@"SHT_NOTE"
	.sectionflags	@"SHF_NOTE_NV_TKINFO"
	.tkinfo
        /*0018*/ 	.word	0x00000002
        /*0030*/ 	.string	""
        /*0030*/ 	.string	"ptxas"
        /*0030*/ 	.string	"Cuda compilation tools, release 13.0, V13.0.88"
        /*0030*/ 	.string	"Build cuda_13.0.r13.0/compiler.36424714_0"
        /*0030*/ 	.string	"-arch sm_100 -m 64 "



//--------------------- .note.nv.cuinfo           --------------------------
	.section	.note.nv.cuinfo,"",@"SHT_NOTE"
	.sectionflags	@"SHF_NOTE_NV_CUINFO"
        /*0018*/ 	.short	0x0002
        /*001a*/ 	.short	0x0064
        /*001c*/ 	.short	0x0082
	.zero		2


//--------------------- .nv.info                  --------------------------
	.section	.nv.info,"",@"SHT_CUDA_INFO"
	.align	4


	//----- nvinfo : EIATTR_REGCOUNT
	.align		4
        /*0000*/ 	.byte	0x04, 0x2f
        /*0002*/ 	.short	(.L_5 - .L_4)
	.align		4
.L_4:
        /*0004*/ 	.word	index@(_Z8findtopKPjjS_)
        /*0008*/ 	.word	0x0000001a


	//----- nvinfo : EIATTR_FRAME_SIZE
	.align		4
.L_5:
        /*000c*/ 	.byte	0x04, 0x11
        /*000e*/ 	.short	(.L_7 - .L_6)
	.align		4
.L_6:
        /*0010*/ 	.word	index@(_Z8findtopKPjjS_)
        /*0014*/ 	.word	0x00000008


	//----- nvinfo : EIATTR_MIN_STACK_SIZE
	.align		4
.L_7:
        /*0018*/ 	.byte	0x04, 0x12
        /*001a*/ 	.short	(.L_9 - .L_8)
	.align		4
.L_8:
        /*001c*/ 	.word	index@(_Z8findtopKPjjS_)
        /*0020*/ 	.word	0x00000008
.L_9:


//--------------------- .nv.compat                --------------------------
	.section	.nv.compat,"",@"SHT_CUDA_COMPAT_INFO"
	.align	4
        /*0000*/ 	.byte	0x02, 0x09, 0x00, 0x00, 0x02, 0x02, 0x01, 0x00, 0x02, 0x05, 0x05, 0x00, 0x03, 0x07, 0x01, 0x01
        /*0010*/ 	.byte	0x02, 0x03, 0x00, 0x00, 0x02, 0x06, 0x01, 0x00, 0x04, 0x0b, 0x08, 0x00, 0x09, 0x00, 0x00, 0x00
        /*0020*/ 	.byte	0x00, 0x00, 0x00, 0x00


//--------------------- .nv.info._Z8findtopKPjjS_ --------------------------
	.section	.nv.info._Z8findtopKPjjS_,"",@"SHT_CUDA_INFO"
	.sectionflags	@""
	.align	4


	//----- nvinfo : EIATTR_CUDA_API_VERSION
	.align		4
        /*0000*/ 	.byte	0x04, 0x37
        /*0002*/ 	.short	(.L_11 - .L_10)
.L_10:
        /*0004*/ 	.word	0x00000082


	//----- nvinfo : EIATTR_KPARAM_INFO
	.align		4
.L_11:
        /*0008*/ 	.byte	0x04, 0x17
        /*000a*/ 	.short	(.L_13 - .L_12)
.L_12:
        /*000c*/ 	.word	0x00000000
        /*0010*/ 	.short	0x0002
        /*0012*/ 	.short	0x0010
        /*0014*/ 	.byte	0x00, 0xf5, 0x21, 0x00


	//----- nvinfo : EIATTR_KPARAM_INFO
	.align		4
.L_13:
        /*0018*/ 	.byte	0x04, 0x17
        /*001a*/ 	.short	(.L_15 - .L_14)
.L_14:
        /*001c*/ 	.word	0x00000000
        /*0020*/ 	.short	0x0001
        /*0022*/ 	.short	0x0008
        /*0024*/ 	.byte	0x00, 0xf0, 0x11, 0x00


	//----- nvinfo : EIATTR_KPARAM_INFO
	.align		4
.L_15:
        /*0028*/ 	.byte	0x04, 0x17
        /*002a*/ 	.short	(.L_17 - .L_16)
.L_16:
        /*002c*/ 	.word	0x00000000
        /*0030*/ 	.short	0x0000
        /*0032*/ 	.short	0x0000
        /*0034*/ 	.byte	0x00, 0xf5, 0x21, 0x00


	//----- nvinfo : EIATTR_SPARSE_MMA_MASK
	.align		4
.L_17:
        /*0038*/ 	.byte	0x03, 0x50
        /*003a*/ 	.short	0x0000


	//----- nvinfo : EIATTR_MAXREG_COUNT
	.align		4
        /*003c*/ 	.byte	0x03, 0x1b
        /*003e*/ 	.short	0x00ff


	//----- nvinfo : EIATTR_NUM_BARRIERS
	.align		4
        /*0040*/ 	.byte	0x02, 0x4c
        /*0042*/ 	.byte	0x01
	.zero		1


	//----- nvinfo : EIATTR_EXTERNS
	.align		4
        /*0044*/ 	.byte	0x04, 0x0f
        /*0046*/ 	.short	(.L_19 - .L_18)


	//   ....[0]....
	.align		4
.L_18:
        /*0048*/ 	.word	index@(vprintf)


	//   ....[1]....
	.align		4
        /*004c*/ 	.word	index@(__assertfail)


	//----- nvinfo : EIATTR_MERCURY_ISA_VERSION
	.align		4
.L_19:
        /*0050*/ 	.byte	0x03, 0x5f
        /*0052*/ 	.short	0x0101


	//----- nvinfo : EIATTR_COOP_GROUP_MASK_REGIDS
	.align		4
        /*0054*/ 	.byte	0x04, 0x29
        /*0056*/ 	.short	(.L_21 - .L_20)


	//   ....[0]....
.L_20:
        /*0058*/ 	.word	0xffffffff


	//   ....[1]....
        /*005c*/ 	.word	0xffffffff


	//   ....[2]....
        /*0060*/ 	.word	0xffffffff


	//   ....[3]....
        /*0064*/ 	.word	0xffffffff


	//   ....[4]....
        /*0068*/ 	.word	0x0500000f


	//   ....[5]....
        /*006c*/ 	.word	0x0500000f


	//   ....[6]....
        /*0070*/ 	.word	0x0500000f


	//   ....[7]....
        /*0074*/ 	.word	0x0500000f


	//----- nvinfo : EIATTR_COOP_GROUP_INSTR_OFFSETS
	.align		4
.L_21:
        /*0078*/ 	.byte	0x04, 0x28
        /*007a*/ 	.short	(.L_23 - .L_22)


	//   ....[0]....
.L_22:
        /*007c*/ 	.word	0x000002c0


	//   ....[1]....
        /*0080*/ 	.word	0x000002f0


	//   ....[2]....
        /*0084*/ 	.word	0x00000300


	//   ....[3]....
        /*0088*/ 	.word	0x00000350


	//   ....[4]....
        /*008c*/ 	.word	0x00000c00


	//   ....[5]....
        /*0090*/ 	.word	0x00000c90


	//   ....[6]....
        /*0094*/ 	.word	0x00000cf0


	//   ....[7]....
        /*0098*/ 	.word	0x00000d80


	//----- nvinfo : EIATTR_VRC_CTA_INIT_COUNT
	.align		4
.L_23:
        /*009c*/ 	.byte	0x02, 0x4a
	.zero		1
	.zero		1


	//----- nvinfo : EIATTR_SYSCALL_OFFSETS
	.align		4
        /*00a0*/ 	.byte	0x04, 0x46
        /*00a2*/ 	.short	(.L_25 - .L_24)


	//   ....[0]....
.L_24:
        /*00a4*/ 	.word	0x00000ac0


	//   ....[1]....
        /*00a8*/ 	.word	0x00000b60


	//----- nvinfo : EIATTR_EXIT_INSTR_OFFSETS
	.align		4
.L_25:
        /*00ac*/ 	.byte	0x04, 0x1c
        /*00ae*/ 	.short	(.L_27 - .L_26)


	//   ....[0]....
.L_26:
        /*00b0*/ 	.word	0x00000b90


	//----- nvinfo : EIATTR_CRS_STACK_SIZE
	.align		4
.L_27:
        /*00b4*/ 	.byte	0x04, 0x1e
        /*00b6*/ 	.short	(.L_29 - .L_28)
.L_28:
        /*00b8*/ 	.word	0x00000000


	//----- nvinfo : EIATTR_CBANK_PARAM_SIZE
	.align		4
.L_29:
        /*00bc*/ 	.byte	0x03, 0x19
        /*00be*/ 	.short	0x0018


	//----- nvinfo : EIATTR_PARAM_CBANK
	.align		4
        /*00c0*/ 	.byte	0x04, 0x0a
        /*00c2*/ 	.short	(.L_31 - .L_30)
	.align		4
.L_30:
        /*00c4*/ 	.word	index@(.nv.constant0._Z8findtopKPjjS_)
        /*00c8*/ 	.short	0x0380
        /*00ca*/ 	.short	0x0018


	//----- nvinfo : EIATTR_SW_WAR
	.align		4
.L_31:
        /*00cc*/ 	.byte	0x04, 0x36
        /*00ce*/ 	.short	(.L_33 - .L_32)
.L_32:
        /*00d0*/ 	.word	0x00000008
.L_33:


//--------------------- .nv.callgraph             --------------------------
	.section	.nv.callgraph,"",@"SHT_CUDA_CALLGRAPH"
	.align	4
	.sectionentsize	8
	.align		4
        /*0000*/ 	.word	0x00000000
	.align		4
        /*0004*/ 	.word	0xffffffff
	.align		4
        /*0008*/ 	.word	index@(_Z8findtopKPjjS_)
	.align		4
        /*000c*/ 	.word	index@(vprintf)
	.align		4
        /*0010*/ 	.word	index@(_Z8findtopKPjjS_)
	.align		4
        /*0014*/ 	.word	index@(__assertfail)
	.align		4
        /*0018*/ 	.word	0x00000000
	.align		4
        /*001c*/ 	.word	0xfffffffe
	.align		4
        /*0020*/ 	.word	0x00000000
	.align		4
        /*0024*/ 	.word	0xfffffffd
	.align		4
        /*0028*/ 	.word	0x00000000
	.align		4
        /*002c*/ 	.word	0xfffffffc


//--------------------- .nv.constant4             --------------------------
	.section	.nv.constant4,"a",@progbits
	.align	8
	.align		8
.nv.constant4:
        /*0000*/ 	.dword	vprintf
	.align		8
        /*0008*/ 	.dword	__assertfail
	.align		8
        /*0010*/ 	.dword	__unnamed_1
	.align		8
        /*0018*/ 	.dword	$str
	.align		8
        /*0020*/ 	.dword	$str$1
	.align		8
        /*0028*/ 	.dword	$str$2


//--------------------- .text._Z8findtopKPjjS_    --------------------------
	.section	.text._Z8findtopKPjjS_,"ax",@progbits
	.align	128
        .global         _Z8findtopKPjjS_
        .type           _Z8findtopKPjjS_,@function
        .size           _Z8findtopKPjjS_,(.L_x_22 - _Z8findtopKPjjS_)
        .other          _Z8findtopKPjjS_,@"STO_CUDA_ENTRY STV_DEFAULT"
_Z8findtopKPjjS_:
.text._Z8findtopKPjjS_:
[----:B------:R-:W0:Y:S01]  /*0000*/  LDC R1, c[0x0][0x37c] ;  /* 0x0000df00ff017b82 */ /* 0x000e220000000800 */
[----:B------:R-:W1:Y:S07]  /*0010*/  S2R R5, SR_CTAID.X ;  /* 0x0000000000057919 */ /* 0x000e6e0000002500 */
[----:B------:R-:W2:Y:S01]  /*0020*/  S2UR UR5, SR_CgaCtaId ;  /* 0x00000000000579c3 */ /* 0x000ea20000008800 */
[----:B------:R-:W3:Y:S01]  /*0030*/  LDCU UR6, c[0x0][0x2f8] ;  /* 0x00005f00ff0677ac */ /* 0x000ee20008000800 */
[----:B0-----:R-:W-:Y:S01]  /*0040*/  VIADD R1, R1, 0xfffffff8 ;  /* 0xfffffff801017836 */ /* 0x001fe20000000000 */
[----:B------:R-:W0:Y:S01]  /*0050*/  S2R R3, SR_TID.X ;  /* 0x0000000000037919 */ /* 0x000e220000002100 */
[----:B------:R-:W-:Y:S01]  /*0060*/  IMAD.MOV.U32 R23, RZ, RZ, RZ ;  /* 0x000000ffff177224 */ /* 0x000fe200078e00ff */
[----:B------:R-:W4:Y:S03]  /*0070*/  LDCU UR7, c[0x0][0x2fc] ;  /* 0x00005f80ff0777ac */ /* 0x000f260008000800 */
[----:B------:R-:W5:Y:S01]  /*0080*/  LDC.64 R16, c[0x0][0x390] ;  /* 0x0000e400ff107b82 */ /* 0x000f620000000a00 */
[----:B------:R-:W-:Y:S01]  /*0090*/  UMOV UR4, 0x400 ;  /* 0x0000040000047882 */ /* 0x000fe20000000000 */
[----:B------:R-:W0:Y:S01]  /*00a0*/  LDCU.64 UR36, c[0x0][0x358] ;  /* 0x00006b00ff2477ac */ /* 0x000e220008000a00 */
[----:B------:R-:W0:Y:S01]  /*00b0*/  LDCU UR8, c[0x0][0x360] ;  /* 0x00006c00ff0877ac */ /* 0x000e220008000800 */
[----:B---3--:R-:W-:Y:S01]  /*00c0*/  IADD3 R19, P0, PT, R1, UR6, RZ ;  /* 0x0000000601137c10 */ /* 0x008fe2000ff1e0ff */
[----:B--2---:R-:W-:-:S04]  /*00d0*/  ULEA UR4, UR5, UR4, 0x18 ;  /* 0x0000000405047291 */ /* 0x004fc8000f8ec0ff */
[----:B----4-:R-:W-:Y:S01]  /*00e0*/  IMAD.X R18, RZ, RZ, UR7, P0 ;  /* 0x00000007ff127e24 */ /* 0x010fe200080e06ff */
[----:B------:R-:W-:Y:S01]  /*00f0*/  UMOV UR7, 0x1e ;  /* 0x0000001e00077882 */ /* 0x000fe20000000000 */
[C---:B-1----:R-:W-:Y:S02]  /*0100*/  VIADD R8, R5.reuse, 0x1 ;  /* 0x0000000105087836 */ /* 0x042fe40000000000 */
[----:B-----5:R-:W-:Y:S01]  /*0110*/  IMAD.WIDE.U32 R16, R5, 0x4, R16 ;  /* 0x0000000405107825 */ /* 0x020fe200078e0010 */
[----:B0-----:R-:W-:Y:S01]  /*0120*/  LEA R9, R3, UR4, 0x2 ;  /* 0x0000000403097c11 */ /* 0x001fe2000f8e10ff */
[----:B------:R-:W-:-:S06]  /*0130*/  UMOV UR4, URZ ;  /* 0x000000ff00047c82 */ /* 0x000fcc0008000000 */
.L_x_8:
[----:B------:R-:W0:Y:S01]  /*0140*/  LDCU UR9, c[0x0][0x388] ;  /* 0x00007100ff0977ac */ /* 0x000e220008000800 */
[----:B------:R-:W-:Y:S01]  /*0150*/  ISETP.GT.U32.AND P0, PT, R3, 0x3, PT ;  /* 0x000000030300780c */ /* 0x000fe20003f04070 */
[----:B------:R-:W-:Y:S01]  /*0160*/  BSSY B0, `(.L_x_0) ;  /* 0x0000026000007945 */ /* 0x000fe20003800000 */
[----:B------:R-:W-:Y:S01]  /*0170*/  CS2R R6, SRZ ;  /* 0x0000000000067805 */ /* 0x000fe2000001ff00 */
[----:B------:R-:W-:Y:S02]  /*0180*/  IMAD.MOV.U32 R12, RZ, RZ, RZ ;  /* 0x000000ffff0c7224 */ /* 0x000fe400078e00ff */
[----:B------:R-:W-:-:S08]  /*0190*/  IMAD.MOV.U32 R10, RZ, RZ, RZ ;  /* 0x000000ffff0a7224 */ /* 0x000fd000078e00ff */
[----:B------:R1:W-:Y:S01]  /*01a0*/  @!P0 STS [R9], RZ ;  /* 0x000000ff09008388 */ /* 0x0003e20000000800 */
[----:B------:R-:W-:Y:S01]  /*01b0*/  BAR.SYNC.DEFER_BLOCKING 0x0 ;  /* 0x0000000000007b1d */ /* 0x000fe20000010000 */
[----:B0-----:R-:W-:-:S13]  /*01c0*/  ISETP.GE.U32.AND P0, PT, R3, UR9, PT ;  /* 0x0000000903007c0c */ /* 0x001fda000bf06070 */
[----:B-1----:R-:W-:Y:S05]  /*01d0*/  @P0 BRA `(.L_x_1) ;  /* 0x0000000000780947 */ /* 0x002fea0003800000 */
[----:B------:R-:W0:Y:S01]  /*01e0*/  LDC.64 R4, c[0x0][0x380] ;  /* 0x0000e000ff047b82 */ /* 0x000e220000000a00 */
[----:B------:R-:W-:Y:S02]  /*01f0*/  IMAD.MOV.U32 R6, RZ, RZ, RZ ;  /* 0x000000ffff067224 */ /* 0x000fe400078e00ff */
[----:B------:R-:W-:-:S07]  /*0200*/  IMAD.MOV.U32 R11, RZ, RZ, R3 ;  /* 0x000000ffff0b7224 */ /* 0x000fce00078e0003 */
.L_x_3:
[----:B0-----:R-:W-:-:S06]  /*0210*/  IMAD.WIDE.U32 R14, R11, 0x4, R4 ;  /* 0x000000040b0e7825 */ /* 0x001fcc00078e0004 */
[----:B------:R-:W2:Y:S01]  /*0220*/  LDG.E R14, desc[UR36][R14.64] ;  /* 0x000000240e0e7981 */ /* 0x000ea2000c1e1900 */
[----:B------:R-:W-:Y:S01]  /*0230*/  UMOV UR5, 0xffffffff ;  /* 0xffffffff00057882 */ /* 0x000fe20000000000 */
[----:B--2---:R-:W-:Y:S02]  /*0240*/  SHF.R.U32.HI R0, RZ, UR7, R14 ;  /* 0x00000007ff007c19 */ /* 0x004fe4000801160e */
[----:B------:R-:W-:Y:S02]  /*0250*/  LOP3.LUT R2, R14, UR4, RZ, 0xc0, !PT ;  /* 0x000000040e027c12 */ /* 0x000fe4000f8ec0ff */
[----:B------:R-:W-:Y:S02]  /*0260*/  LOP3.LUT P3, R13, R0, 0x3, RZ, 0xc0, !PT ;  /* 0x00000003000d7812 */ /* 0x000fe4000786c0ff */
[CC--:B------:R-:W-:Y:S02]  /*0270*/  ISETP.NE.AND P2, PT, R2.reuse, R23.reuse, PT ;  /* 0x000000170200720c */ /* 0x0c0fe40003f45270 */
[----:B------:R-:W-:Y:S01]  /*0280*/  ISETP.EQ.AND P3, PT, R2, R23, !P3 ;  /* 0x000000170200720c */ /* 0x000fe20005f62270 */
[----:B------:R-:W-:-:S12]  /*0290*/  BRA.DIV UR5, `(.L_x_2) ;  /* 0x0000000a05407947 */ /* 0x000fd8000b800000 */
[C---:B------:R-:W-:Y:S02]  /*02a0*/  ISETP.EQ.AND P0, PT, R13.reuse, 0x1, !P2 ;  /* 0x000000010d00780c */ /* 0x040fe40005702270 */
[C---:B------:R-:W-:Y:S02]  /*02b0*/  ISETP.EQ.AND P1, PT, R13.reuse, 0x2, !P2 ;  /* 0x000000020d00780c */ /* 0x040fe40005722270 */
[----:B------:R-:W-:Y:S02]  /*02c0*/  VOTE.ANY R0, PT, P3 ;  /* 0x0000000000007806 */ /* 0x000fe400018e0100 */
[----:B------:R-:W-:Y:S02]  /*02d0*/  ISETP.EQ.AND P2, PT, R13, 0x3, !P2 ;  /* 0x000000030d00780c */ /* 0x000fe40005742270 */
[----:B------:R-:W0:Y:S05]  /*02e0*/  POPC R15, R0 ;  /* 0x00000000000f7309 */ /* 0x000e2a0000000000 */
[----:B------:R-:W-:-:S02]  /*02f0*/  VOTE.ANY R14, PT, P0 ;  /* 0x00000000000e7806 */ /* 0x000fc400000e0100 */
[----:B------:R-:W-:-:S04]  /*0300*/  VOTE.ANY R2, PT, P1 ;  /* 0x0000000000027806 */ /* 0x000fc800008e0100 */
[----:B------:R-:W1:Y:S01]  /*0310*/  POPC R14, R14 ;  /* 0x0000000e000e7309 */ /* 0x000e620000000000 */
[----:B0-----:R-:W-:-:S07]  /*0320*/  IMAD.IADD R10, R15, 0x1, R10 ;  /* 0x000000010f0a7824 */ /* 0x001fce00078e020a */
[----:B------:R-:W0:Y:S01]  /*0330*/  POPC R21, R2 ;  /* 0x0000000200157309 */ /* 0x000e220000000000 */
[----:B-1----:R-:W-:Y:S01]  /*0340*/  IMAD.IADD R7, R14, 0x1, R7 ;  /* 0x000000010e077824 */ /* 0x002fe200078e0207 */
[----:B------:R-:W-:Y:S01]  /*0350*/  VOTE.ANY R14, PT, P2 ;  /* 0x00000000000e7806 */ /* 0x000fe200010e0100 */
[----:B0-----:R-:W-:-:S07]  /*0360*/  IMAD.IADD R12, R21, 0x1, R12 ;  /* 0x00000001150c7824 */ /* 0x001fce00078e020c */
.L_x_20:
[----:B------:R-:W-:Y:S01]  /*0370*/  VIADD R11, R11, UR8 ;  /* 0x000000080b0b7c36 */ /* 0x000fe20008000000 */
[----:B------:R-:W0:Y:S04]  /*0380*/  POPC R13, R14 ;  /* 0x0000000e000d7309 */ /* 0x000e280000000000 */
[----:B------:R-:W-:Y:S01]  /*0390*/  ISETP.GE.U32.AND P0, PT, R11, UR9, PT ;  /* 0x000000090b007c0c */ /* 0x000fe2000bf06070 */
[----:B0-----:R-:W-:-:S12]  /*03a0*/  IMAD.IADD R6, R13, 0x1, R6 ;  /* 0x000000010d067824 */ /* 0x001fd800078e0206 */
[----:B------:R-:W-:Y:S05]  /*03b0*/  @!P0 BRA `(.L_x_3) ;  /* 0xfffffffc00948947 */ /* 0x000fea000383ffff */
.L_x_1:
[----:B------:R-:W-:Y:S05]  /*03c0*/  BSYNC B0 ;  /* 0x0000000000007941 */ /* 0x000fea0003800000 */
.L_x_0:
[----:B------:R-:W0:Y:S02]  /*03d0*/  S2R R0, SR_LANEID ;  /* 0x0000000000007919 */ /* 0x000e240000000000 */
[----:B0-----:R-:W-:-:S13]  /*03e0*/  ISETP.NE.AND P0, PT, R0, RZ, PT ;  /* 0x000000ff0000720c */ /* 0x001fda0003f05270 */
[----:B------:R-:W-:Y:S05]  /*03f0*/  @P0 BRA `(.L_x_4) ;  /* 0x00000000001c0947 */ /* 0x000fea0003800000 */
[----:B------:R-:W0:Y:S01]  /*0400*/  S2UR UR6, SR_CgaCtaId ;  /* 0x00000000000679c3 */ /* 0x000e220000008800 */
[----:B------:R-:W-:Y:S02]  /*0410*/  UMOV UR5, 0x400 ;  /* 0x0000040000057882 */ /* 0x000fe40000000000 */
[----:B0-----:R-:W-:-:S09]  /*0420*/  ULEA UR5, UR6, UR5, 0x18 ;  /* 0x0000000506057291 */ /* 0x001fd2000f8ec0ff */
[----:B------:R0:W-:Y:S04]  /*0430*/  ATOMS.ADD RZ, [UR5], R10 ;  /* 0x0000000affff798c */ /* 0x0001e80008000005 */
[----:B------:R0:W-:Y:S04]  /*0440*/  ATOMS.ADD RZ, [UR5+0x4], R7 ;  /* 0x00000407ffff798c */ /* 0x0001e80008000005 */
[----:B------:R0:W-:Y:S04]  /*0450*/  ATOMS.ADD RZ, [UR5+0x8], R12 ;  /* 0x0000080cffff798c */ /* 0x0001e80008000005 */
[----:B------:R0:W-:Y:S02]  /*0460*/  ATOMS.ADD RZ, [UR5+0xc], R6 ;  /* 0x00000c06ffff798c */ /* 0x0001e40008000005 */
.L_x_4:
[----:B------:R-:W-:Y:S05]  /*0470*/  WARPSYNC.ALL ;  /* 0x0000000000007948 */ /* 0x000fea0003800000 */
[----:B------:R-:W1:Y:S08]  /*0480*/  S2UR UR6, SR_CgaCtaId ;  /* 0x00000000000679c3 */ /* 0x000e700000008800 */
[----:B------:R-:W-:Y:S01]  /*0490*/  BAR.SYNC.DEFER_BLOCKING 0x0 ;  /* 0x0000000000007b1d */ /* 0x000fe20000010000 */
[----:B------:R-:W-:-:S05]  /*04a0*/  ISETP.NE.AND P0, PT, R8, 0x1, PT ;  /* 0x000000010800780c */ /* 0x000fca0003f05270 */
[----:B------:R-:W-:Y:S02]  /*04b0*/  UMOV UR5, 0x400 ;  /* 0x0000040000057882 */ /* 0x000fe40000000000 */
[----:B-1----:R-:W-:-:S09]  /*04c0*/  ULEA UR5, UR6, UR5, 0x18 ;  /* 0x0000000506057291 */ /* 0x002fd2000f8ec0ff */
[----:B0-----:R-:W0:Y:S01]  /*04d0*/  LDS.128 R4, [UR5] ;  /* 0x00000005ff047984 */ /* 0x001e220008000c00 */
[----:B------:R-:W-:Y:S01]  /*04e0*/  UMOV UR5, 0x3 ;  /* 0x0000000300057882 */ /* 0x000fe20000000000 */
[----:B------:R-:W-:Y:S01]  /*04f0*/  BAR.SYNC.DEFER_BLOCKING 0x0 ;  /* 0x0000000000007b1d */ /* 0x000fe20000010000 */
[----:B0-----:R-:W-:-:S13]  /*0500*/  ISETP.NE.OR P0, PT, R7, 0x1, P0 ;  /* 0x000000010700780c */ /* 0x001fda0000705670 */
[----:B------:R-:W-:Y:S05]  /*0510*/  @!P0 BRA `(.L_x_5) ;  /* 0x00000000009c8947 */ /* 0x000fea0003800000 */
[----:B------:R-:W-:Y:S01]  /*0520*/  ISETP.GT.AND P0, PT, R8, R7, PT ;  /* 0x000000070800720c */ /* 0x000fe20003f04270 */
[----:B------:R-:W-:-:S12]  /*0530*/  IMAD.MOV.U32 R0, RZ, RZ, 0x3 ;  /* 0x00000003ff007424 */ /* 0x000fd800078e00ff */
[----:B------:R-:W-:Y:S05]  /*0540*/  @!P0 BRA `(.L_x_6) ;  /* 0x0000000000648947 */ /* 0x000fea0003800000 */
[----:B------:R-:W-:Y:S01]  /*0550*/  IMAD.IADD R8, R8, 0x1, -R7 ;  /* 0x0000000108087824 */ /* 0x000fe200078e0a07 */
[----:B------:R-:W-:Y:S01]  /*0560*/  ISETP.EQ.AND P1, PT, R6, 0x1, PT ;  /* 0x000000010600780c */ /* 0x000fe20003f22270 */
[----:B------:R-:W-:-:S03]  /*0570*/  UMOV UR5, 0x2 ;  /* 0x0000000200057882 */ /* 0x000fc60000000000 */
[----:B------:R-:W-:-:S13]  /*0580*/  ISETP.NE.AND P0, PT, R8, 0x1, PT ;  /* 0x000000010800780c */ /* 0x000fda0003f05270 */
[----:B------:R-:W-:Y:S05]  /*0590*/  @!P0 BRA P1, `(.L_x_5) ;  /* 0x00000000007c8947 */ /* 0x000fea0000800000 */
        /* <DEDUP_REMOVED lines=13> */
[----:B------:R-:W-:-:S03]  /*0670*/  UMOV UR5, URZ ;  /* 0x000000ff00057c82 */ /* 0x000fc60008000000 */
[----:B------:R-:W-:-:S13]  /*0680*/  ISETP.NE.AND P0, PT, R8, 0x1, PT ;  /* 0x000000010800780c */ /* 0x000fda0003f05270 */
[----:B------:R-:W-:Y:S05]  /*0690*/  @!P0 BRA P1, `(.L_x_5) ;  /* 0x00000000003c8947 */ /* 0x000fea0000800000 */
[----:B------:R-:W-:-:S13]  /*06a0*/  ISETP.GT.AND P0, PT, R8, R4, PT ;  /* 0x000000040800720c */ /* 0x000fda0003f04270 */
[----:B------:R-:W-:Y:S01]  /*06b0*/  @P0 IMAD.IADD R8, R8, 0x1, -R4 ;  /* 0x0000000108080824 */ /* 0x000fe200078e0a04 */
[----:B------:R-:W-:Y:S06]  /*06c0*/  @P0 BRA `(.L_x_7) ;  /* 0x0000000000200947 */ /* 0x000fec0003800000 */
[----:B------:R-:W-:-:S07]  /*06d0*/  IMAD.MOV.U32 R0, RZ, RZ, RZ ;  /* 0x000000ffff007224 */ /* 0x000fce00078e00ff */
.L_x_6:
[----:B------:R-:W-:Y:S01]  /*06e0*/  UMOV UR5, 0x2 ;  /* 0x0000000200057882 */ /* 0x000fe20000000000 */
[----:B------:R-:W-:Y:S01]  /*06f0*/  SHF.L.U32 R0, R0, UR7, RZ ;  /* 0x0000000700007c19 */ /* 0x000fe200080006ff */
[----:B------:R-:W-:Y:S01]  /*0700*/  USHF.L.U32 UR5, UR5, UR7, URZ ;  /* 0x0000000705057299 */ /* 0x000fe200080006ff */
[----:B------:R-:W-:Y:S02]  /*0710*/  UMOV UR6, 0x3 ;  /* 0x0000000300067882 */ /* 0x000fe40000000000 */
[----:B------:R-:W-:-:S03]  /*0720*/  USHF.L.U32 UR6, UR6, UR7, URZ ;  /* 0x0000000706067299 */ /* 0x000fc600080006ff */
[----:B------:R-:W-:Y:S01]  /*0730*/  LOP3.LUT R23, R0, UR5, R23, 0xf2, !PT ;  /* 0x0000000500177c12 */ /* 0x000fe2000f8ef217 */
[----:B------:R-:W-:-:S12]  /*0740*/  ULOP3.LUT UR4, UR6, UR4, UR5, 0xf4, !UPT ;  /* 0x0000000406047292 */ /* 0x000fd8000f8ef405 */
.L_x_7:
[----:B------:R-:W-:-:S04]  /*0750*/  UIADD3 UR7, UPT, UPT, UR7, -0x2, URZ ;  /* 0xfffffffe07077890 */ /* 0x000fc8000fffe0ff */
[----:B------:R-:W-:-:S09]  /*0760*/  UISETP.NE.AND UP0, UPT, UR7, -0x2, UPT ;  /* 0xfffffffe0700788c */ /* 0x000fd2000bf05270 */
[----:B------:R-:W-:Y:S05]  /*0770*/  BRA.U UP0, `(.L_x_8) ;  /* 0xfffffff900707547 */ /* 0x000fea000b83ffff */
[----:B------:R-:W-:Y:S05]  /*0780*/  BRA `(.L_x_9) ;  /* 0x0000000000fc7947 */ /* 0x000fea0003800000 */
.L_x_5:
[----:B------:R-:W0:Y:S01]  /*0790*/  LDC.64 R6, c[0x0][0x380] ;  /* 0x0000e000ff067b82 */ /* 0x000e220000000a00 */
[C---:B------:R-:W-:Y:S01]  /*07a0*/  ISETP.GT.U32.AND P0, PT, R3.reuse, 0x1, PT ;  /* 0x000000010300780c */ /* 0x040fe20003f04070 */
[----:B------:R-:W-:Y:S01]  /*07b0*/  IMAD.MOV.U32 R0, RZ, RZ, 0x2 ;  /* 0x00000002ff007424 */ /* 0x000fe200078e00ff */
[----:B------:R-:W-:Y:S01]  /*07c0*/  ISETP.GE.U32.AND P1, PT, R3, UR9, PT ;  /* 0x0000000903007c0c */ /* 0x000fe2000bf26070 */
[----:B------:R-:W-:Y:S01]  /*07d0*/  IMAD.MOV.U32 R2, RZ, RZ, 0x3 ;  /* 0x00000003ff027424 */ /* 0x000fe200078e00ff */
[----:B------:R-:W-:Y:S01]  /*07e0*/  USHF.L.U32 UR5, UR5, UR7, URZ ;  /* 0x0000000705057299 */ /* 0x000fe200080006ff */
[----:B------:R-:W-:Y:S01]  /*07f0*/  BSSY.RECONVERGENT B0, `(.L_x_10) ;  /* 0x0000015000007945 */ /* 0x000fe20003800200 */
[----:B------:R-:W-:Y:S02]  /*0800*/  SHF.L.U32 R0, R0, UR7, RZ ;  /* 0x0000000700007c19 */ /* 0x000fe400080006ff */
[----:B------:R-:W-:Y:S02]  /*0810*/  SHF.L.U32 R5, R2, UR7, RZ ;  /* 0x0000000702057c19 */ /* 0x000fe400080006ff */
[----:B------:R-:W-:-:S02]  /*0820*/  LOP3.LUT R23, R23, UR5, R0, 0xdc, !PT ;  /* 0x0000000517177c12 */ /* 0x000fc4000f8edc00 */
[----:B------:R-:W-:Y:S01]  /*0830*/  LOP3.LUT R2, R5, UR4, R0, 0xf4, !PT ;  /* 0x0000000405027c12 */ /* 0x000fe2000f8ef400 */
[----:B------:R1:W-:Y:S01]  /*0840*/  @!P0 STS [R9], RZ ;  /* 0x000000ff09008388 */ /* 0x0003e20000000800 */
[----:B------:R-:W2:Y:S01]  /*0850*/  LDCU UR4, c[0x0][0x388] ;  /* 0x00007100ff0477ac */ /* 0x000ea20008000800 */
[----:B------:R-:W-:Y:S06]  /*0860*/  BAR.SYNC.DEFER_BLOCKING 0x0 ;  /* 0x0000000000007b1d */ /* 0x000fec0000010000 */
[----:B-1----:R-:W-:Y:S05]  /*0870*/  @P1 BRA `(.L_x_11) ;  /* 0x0000000000301947 */ /* 0x002fea0003800000 */
.L_x_12:
[----:B0-----:R-:W-:-:S05]  /*0880*/  IMAD.WIDE R4, R3, 0x4, R6 ;  /* 0x0000000403047825 */ /* 0x001fca00078e0206 */
[----:B------:R-:W3:Y:S01]  /*0890*/  LDG.E R9, desc[UR36][R4.64] ;  /* 0x0000002404097981 */ /* 0x000ee2000c1e1900 */
[----:B------:R-:W-:Y:S01]  /*08a0*/  VIADD R3, R3, UR8 ;  /* 0x0000000803037c36 */ /* 0x000fe20008000000 */
[----:B---3--:R-:W-:-:S04]  /*08b0*/  LOP3.LUT R0, R9, R2, RZ, 0xc0, !PT ;  /* 0x0000000209007212 */ /* 0x008fc800078ec0ff */
[----:B------:R-:W-:-:S13]  /*08c0*/  ISETP.NE.AND P0, PT, R0, R23, PT ;  /* 0x000000170000720c */ /* 0x000fda0003f05270 */
[----:B------:R-:W0:Y:S01]  /*08d0*/  @!P0 S2R R11, SR_CgaCtaId ;  /* 0x00000000000b8919 */ /* 0x000e220000008800 */
[----:B------:R-:W-:Y:S01]  /*08e0*/  @!P0 MOV R0, 0x400 ;  /* 0x0000040000008802 */ /* 0x000fe20000000f00 */
[----:B------:R-:W-:-:S03]  /*08f0*/  @!P0 IMAD.MOV.U32 R8, RZ, RZ, 0x1 ;  /* 0x00000001ff088424 */ /* 0x000fc600078e00ff */
[----:B0-----:R-:W-:-:S05]  /*0900*/  @!P0 LEA R0, R11, R0, 0x18 ;  /* 0x000000000b008211 */ /* 0x001fca00078ec0ff */
[----:B------:R1:W-:Y:S01]  /*0910*/  @!P0 STS.64 [R0], R8 ;  /* 0x0000000800008388 */ /* 0x0003e20000000a00 */
[----:B--2---:R-:W-:-:S13]  /*0920*/  ISETP.GE.U32.AND P0, PT, R3, UR4, PT ;  /* 0x0000000403007c0c */ /* 0x004fda000bf06070 */
[----:B-1----:R-:W-:Y:S05]  /*0930*/  @!P0 BRA `(.L_x_12) ;  /* 0xfffffffc00d08947 */ /* 0x002fea000383ffff */
.L_x_11:
[----:B--2---:R-:W-:Y:S05]  /*0940*/  BSYNC.RECONVERGENT B0 ;  /* 0x0000000000007941 */ /* 0x004fea0003800200 */
.L_x_10:
[----:B------:R-:W1:Y:S08]  /*0950*/  S2UR UR5, SR_CgaCtaId ;  /* 0x00000000000579c3 */ /* 0x000e700000008800 */
[----:B------:R-:W-:Y:S06]  /*0960*/  BAR.SYNC.DEFER_BLOCKING 0x0 ;  /* 0x0000000000007b1d */ /* 0x000fec0000010000 */
[----:B------:R-:W-:-:S02]  /*0970*/  UMOV UR4, 0x400 ;  /* 0x0000040000047882 */ /* 0x000fc40000000000 */
[----:B-1----:R-:W-:-:S09]  /*0980*/  ULEA UR4, UR5, UR4, 0x18 ;  /* 0x0000000405047291 */ /* 0x002fd2000f8ec0ff */
[----:B------:R-:W1:Y:S01]  /*0990*/  LDS.64 R22, [UR4] ;  /* 0x00000004ff167984 */ /* 0x000e620008000a00 */
[----:B------:R-:W-:Y:S01]  /*09a0*/  BAR.SYNC.DEFER_BLOCKING 0x0 ;  /* 0x0000000000007b1d */ /* 0x000fe20000010000 */
[----:B-1----:R-:W-:-:S13]  /*09b0*/  ISETP.NE.AND P0, PT, R22, 0x1, PT ;  /* 0x000000011600780c */ /* 0x002fda0003f05270 */
[----:B------:R-:W-:Y:S05]  /*09c0*/  @!P0 BRA `(.L_x_9) ;  /* 0x00000000006c8947 */ /* 0x000fea0003800000 */
[----:B------:R-:W-:Y:S01]  /*09d0*/  MOV R2, 0x8 ;  /* 0x0000000800027802 */ /* 0x000fe20000000f00 */
[----:B------:R-:W1:Y:S01]  /*09e0*/  LDCU.64 UR4, c[0x4][0x18] ;  /* 0x01000300ff0477ac */ /* 0x000e620008000a00 */
[----:B------:R-:W-:Y:S02]  /*09f0*/  IMAD.MOV.U32 R8, RZ, RZ, 0x55 ;  /* 0x00000055ff087424 */ /* 0x000fe400078e00ff */
[----:B------:R-:W-:Y:S01]  /*0a00*/  IMAD.MOV.U32 R12, RZ, RZ, 0x1 ;  /* 0x00000001ff0c7424 */ /* 0x000fe200078e00ff */
[----:B------:R-:W0:Y:S01]  /*0a10*/  LDCU.64 UR6, c[0x4][0x20] ;  /* 0x01000400ff0677ac */ /* 0x000e220008000a00 */
[----:B------:R-:W2:Y:S01]  /*0a20*/  LDC.64 R2, c[0x4][R2] ;  /* 0x0100000002027b82 */ /* 0x000ea20000000a00 */
[----:B------:R-:W-:Y:S01]  /*0a30*/  IMAD.MOV.U32 R13, RZ, RZ, RZ ;  /* 0x000000ffff0d7224 */ /* 0x000fe200078e00ff */
[----:B------:R-:W3:Y:S01]  /*0a40*/  LDCU.64 UR8, c[0x4][0x10] ;  /* 0x01000200ff0877ac */ /* 0x000ee20008000a00 */
[----:B-1----:R-:W-:Y:S02]  /*0a50*/  IMAD.U32 R4, RZ, RZ, UR4 ;  /* 0x00000004ff047e24 */ /* 0x002fe4000f8e00ff */
[----:B------:R-:W-:-:S02]  /*0a60*/  IMAD.U32 R5, RZ, RZ, UR5 ;  /* 0x00000005ff057e24 */ /* 0x000fc4000f8e00ff */
[----:B0-----:R-:W-:Y:S02]  /*0a70*/  IMAD.U32 R6, RZ, RZ, UR6 ;  /* 0x00000006ff067e24 */ /* 0x001fe4000f8e00ff */
[----:B------:R-:W-:Y:S02]  /*0a80*/  IMAD.U32 R7, RZ, RZ, UR7 ;  /* 0x00000007ff077e24 */ /* 0x000fe4000f8e00ff */
[----:B---3--:R-:W-:Y:S02]  /*0a90*/  IMAD.U32 R10, RZ, RZ, UR8 ;  /* 0x00000008ff0a7e24 */ /* 0x008fe4000f8e00ff */
[----:B------:R-:W-:-:S07]  /*0aa0*/  IMAD.U32 R11, RZ, RZ, UR9 ;  /* 0x00000009ff0b7e24 */ /* 0x000fce000f8e00ff */
[----:B------:R-:W-:-:S07]  /*0ab0*/  LEPC R20, `(.L_x_13) ;  /* 0x000000001014794e */ /* 0x000fce0000000000 */
[----:B--2---:R-:W-:Y:S05]  /*0ac0*/  CALL.ABS.NOINC R2 ;  /* 0x0000000002007343 */ /* 0x004fea0003c00000 */
.L_x_13:
[----:B------:R-:W-:Y:S01]  /*0ad0*/  MOV R0, 0x0 ;  /* 0x0000000000007802 */ /* 0x000fe20000000f00 */
[----:B------:R0:W-:Y:S01]  /*0ae0*/  STL [R1], R23 ;  /* 0x0000001701007387 */ /* 0x0001e20000100800 */
[----:B------:R-:W1:Y:S01]  /*0af0*/  LDCU.64 UR4, c[0x4][0x28] ;  /* 0x01000500ff0477ac */ /* 0x000e620008000a00 */
[----:B------:R-:W-:Y:S01]  /*0b00*/  IMAD.MOV.U32 R6, RZ, RZ, R19 ;  /* 0x000000ffff067224 */ /* 0x000fe200078e0013 */
[----:B------:R0:W2:Y:S01]  /*0b10*/  LDC.64 R2, c[0x4][R0] ;  /* 0x0100000000027b82 */ /* 0x0000a20000000a00 */
[----:B------:R-:W-:Y:S02]  /*0b20*/  IMAD.MOV.U32 R7, RZ, RZ, R18 ;  /* 0x000000ffff077224 */ /* 0x000fe400078e0012 */
[----:B-1----:R-:W-:Y:S02]  /*0b30*/  IMAD.U32 R4, RZ, RZ, UR4 ;  /* 0x00000004ff047e24 */ /* 0x002fe4000f8e00ff */
[----:B0-----:R-:W-:-:S07]  /*0b40*/  IMAD.U32 R5, RZ, RZ, UR5 ;  /* 0x00000005ff057e24 */ /* 0x001fce000f8e00ff */
[----:B------:R-:W-:-:S07]  /*0b50*/  LEPC R20, `(.L_x_14) ;  /* 0x000000001014794e */ /* 0x000fce0000000000 */
[----:B--2---:R-:W-:Y:S05]  /*0b60*/  CALL.ABS.NOINC R2 ;  /* 0x0000000002007343 */ /* 0x004fea0003c00000 */
.L_x_14:
[----:B------:R-:W-:-:S07]  /*0b70*/  IMAD.MOV.U32 R23, RZ, RZ, RZ ;  /* 0x000000ffff177224 */ /* 0x000fce00078e00ff */
.L_x_9:
[----:B------:R-:W-:Y:S01]  /*0b80*/  STG.E desc[UR36][R16.64], R23 ;  /* 0x0000001710007986 */ /* 0x000fe2000c101924 */
[----:B------:R-:W-:Y:S05]  /*0b90*/  EXIT ;  /* 0x000000000000794d */ /* 0x000fea0003800000 */
.L_x_2:
[----:B------:R-:W-:Y:S01]  /*0ba0*/  BSSY B1, `(.L_x_15) ;  /* 0x0000008000017945 */ /* 0x000fe20003800000 */
[C---:B------:R-:W-:Y:S01]  /*0bb0*/  ISETP.EQ.AND P0, PT, R13.reuse, 0x1, !P2 ;  /* 0x000000010d00780c */ /* 0x040fe20005702270 */
[----:B------:R-:W-:Y:S01]  /*0bc0*/  IMAD.MOV.U32 R15, RZ, RZ, -0x1 ;  /* 0xffffffffff0f7424 */ /* 0x000fe200078e00ff */
[----:B------:R-:W-:Y:S02]  /*0bd0*/  ISETP.EQ.AND P1, PT, R13, 0x2, !P2 ;  /* 0x000000020d00780c */ /* 0x000fe40005722270 */
[----:B------:R-:W-:-:S13]  /*0be0*/  PLOP3.LUT P6, PT, P3, PT, PT, 0x80, 0x8 ;  /* 0x000000000008781c */ /* 0x000fda0001fcf070 */
[----:B------:R-:W-:Y:S05]  /*0bf0*/  WARPSYNC.COLLECTIVE R15, `(.L_x_16) ;  /* 0x000000000f087348 */ /* 0x000fea0003c00000 */
[----:B------:R-:W-:Y:S01]  /*0c00*/  VOTE.ANY R14, PT, P6 ;  /* 0x00000000000e7806 */ /* 0x000fe200030e0100 */
[----:B------:R-:W-:Y:S06]  /*0c10*/  ENDCOLLECTIVE ;  /* 0x000000000000791b */ /* 0x000fec0003800000 */
.L_x_16:
[----:B------:R-:W-:Y:S05]  /*0c20*/  BSYNC B1 ;  /* 0x0000000000017941 */ /* 0x000fea0003800000 */
.L_x_15:
[----:B------:R-:W-:Y:S01]  /*0c30*/  PLOP3.LUT P6, PT, P0, PT, PT, 0x80, 0x8 ;  /* 0x000000000008781c */ /* 0x000fe200007cf070 */
[----:B------:R-:W-:Y:S01]  /*0c40*/  IMAD.MOV.U32 R15, RZ, RZ, -0x1 ;  /* 0xffffffffff0f7424 */ /* 0x000fe200078e00ff */
[----:B------:R-:W-:Y:S01]  /*0c50*/  ISETP.EQ.AND P2, PT, R13, 0x3, !P2 ;  /* 0x000000030d00780c */ /* 0x000fe20005742270 */
[----:B------:R-:W-:-:S04]  /*0c60*/  IMAD.MOV.U32 R0, RZ, RZ, R14 ;  /* 0x000000ffff007224 */ /* 0x000fc800078e000e */
[----:B------:R0:W1:Y:S08]  /*0c70*/  POPC R21, R0 ;  /* 0x0000000000157309 */ /* 0x0000700000000000 */
[----:B01----:R-:W-:Y:S05]  /*0c80*/  WARPSYNC.COLLECTIVE R15, `(.L_x_17) ;  /* 0x000000000f087348 */ /* 0x003fea0003c00000 */
[----:B------:R-:W-:Y:S01]  /*0c90*/  VOTE.ANY R14, PT, P6 ;  /* 0x00000000000e7806 */ /* 0x000fe200030e0100 */
[----:B01----:R-:W-:Y:S06]  /*0ca0*/  ENDCOLLECTIVE ;  /* 0x000000000000791b */ /* 0x003fec0003800000 */
.L_x_17:
[----:B------:R-:W-:Y:S01]  /*0cb0*/  PLOP3.LUT P6, PT, P1, PT, PT, 0x80, 0x8 ;  /* 0x000000000008781c */ /* 0x000fe20000fcf070 */
[----:B------:R0:W1:Y:S01]  /*0cc0*/  POPC R20, R14 ;  /* 0x0000000e00147309 */ /* 0x0000620000000000 */
[----:B------:R-:W-:-:S11]  /*0cd0*/  IMAD.IADD R10, R21, 0x1, R10 ;  /* 0x00000001150a7824 */ /* 0x000fd600078e020a */
[----:B01----:R-:W-:Y:S05]  /*0ce0*/  WARPSYNC.COLLECTIVE R15, `(.L_x_18) ;  /* 0x000000000f087348 */ /* 0x003fea0003c00000 */
[----:B0-----:R-:W-:Y:S01]  /*0cf0*/  VOTE.ANY R14, PT, P6 ;  /* 0x00000000000e7806 */ /* 0x001fe200030e0100 */
[----:B-1----:R-:W-:Y:S06]  /*0d00*/  ENDCOLLECTIVE ;  /* 0x000000000000791b */ /* 0x002fec0003800000 */
.L_x_18:
[----:B------:R-:W-:Y:S01]  /*0d10*/  PLOP3.LUT P6, PT, P2, PT, PT, 0x80, 0x8 ;  /* 0x000000000008781c */ /* 0x000fe200017cf070 */
[----:B------:R-:W-:Y:S02]  /*0d20*/  IMAD.IADD R7, R20, 0x1, R7 ;  /* 0x0000000114077824 */ /* 0x000fe400078e0207 */
[----:B------:R-:W-:-:S04]  /*0d30*/  IMAD.MOV.U32 R2, RZ, RZ, R14 ;  /* 0x000000ffff027224 */ /* 0x000fc800078e000e */
[----:B------:R-:W0:Y:S02]  /*0d40*/  POPC R15, R2 ;  /* 0x00000002000f7309 */ /* 0x000e240000000000 */
[----:B0-----:R-:W-:Y:S02]  /*0d50*/  IMAD.IADD R12, R15, 0x1, R12 ;  /* 0x000000010f0c7824 */ /* 0x001fe400078e020c */
[----:B------:R-:W-:-:S07]  /*0d60*/  IMAD.MOV.U32 R15, RZ, RZ, -0x1 ;  /* 0xffffffffff0f7424 */ /* 0x000fce00078e00ff */
[----:B------:R-:W-:Y:S05]  /*0d70*/  WARPSYNC.COLLECTIVE R15, `(.L_x_19) ;  /* 0x000000000f087348 */ /* 0x000fea0003c00000 */
[----:B------:R-:W-:Y:S01]  /*0d80*/  VOTE.ANY R14, PT, P6 ;  /* 0x00000000000e7806 */ /* 0x000fe200030e0100 */
[----:B------:R-:W-:Y:S06]  /*0d90*/  ENDCOLLECTIVE ;  /* 0x000000000000791b */ /* 0x000fec0003800000 */
.L_x_19:
[----:B------:R-:W-:Y:S05]  /*0da0*/  BRA `(.L_x_20) ;  /* 0xfffffff400707947 */ /* 0x000fea000383ffff */
.L_x_21:
[----:B------:R-:W-:-:S00]  /*0db0*/  BRA `(.L_x_21) ;  /* 0xfffffffc00fc7947 */ /* 0x000fc0000383ffff */
[----:B------:R-:W-:-:S00]  /*0dc0*/  NOP ;  /* 0x0000000000007918 */ /* 0x000fc00000000000 */
        /* <DEDUP_REMOVED lines=11> */
.L_x_22:


//--------------------- .nv.global.init           --------------------------
	.section	.nv.global.init,"aw",@progbits
.nv.global.init:
	.type		$str$2,@object
	.size		$str$2,($str - $str$2)
$str$2:
        /*0000*/ 	.byte	0x25, 0x75, 0x20, 0x00
	.type		$str,@object
	.size		$str,($str$1 - $str)
$str:
        /*0004*/ 	.byte	0x66, 0x61, 0x6c, 0x73, 0x65, 0x00
	.type		$str$1,@object
	.size		$str$1,(__unnamed_1 - $str$1)
$str$1:
        /*000a*/ 	.byte	0x2f, 0x74, 0x6d, 0x70, 0x2f, 0x73, 0x61, 0x73, 0x73, 0x5f, 0x63, 0x75, 0x5f, 0x70, 0x31, 0x30
        /*001a*/ 	.byte	0x75, 0x78, 0x67, 0x65, 0x68, 0x2f, 0x6b, 0x2e, 0x63, 0x75, 0x00
	.type		__unnamed_1,@object
	.size		__unnamed_1,(.L_0 - __unnamed_1)
__unnamed_1:
        /*0025*/ 	.byte	0x75, 0x6e, 0x73, 0x69, 0x67, 0x6e, 0x65, 0x64, 0x20, 0x69, 0x6e, 0x74, 0x20, 0x66, 0x69, 0x6e
        /*0035*/ 	.byte	0x64, 0x50, 0x61, 0x74, 0x74, 0x65, 0x72, 0x6e, 0x28, 0x75, 0x6e, 0x73, 0x69, 0x67, 0x6e, 0x65
        /*0045*/ 	.byte	0x64, 0x20, 0x69, 0x6e, 0x74, 0x20, 0x2a, 0x2c, 0x20, 0x75, 0x6e, 0x73, 0x69, 0x67, 0x6e, 0x65
        /*0055*/ 	.byte	0x64, 0x20, 0x69, 0x6e, 0x74, 0x20, 0x2a, 0x2c, 0x20, 0x75, 0x6e, 0x73, 0x69, 0x67, 0x6e, 0x65
        /*0065*/ 	.byte	0x64, 0x20, 0x69, 0x6e, 0x74, 0x2c, 0x20, 0x75, 0x6e, 0x73, 0x69, 0x67, 0x6e, 0x65, 0x64, 0x20
        /*0075*/ 	.byte	0x69, 0x6e, 0x74, 0x2c, 0x20, 0x75, 0x6e, 0x73, 0x69, 0x67, 0x6e, 0x65, 0x64, 0x20, 0x69, 0x6e
        /*0085*/ 	.byte	0x74, 0x29, 0x00
.L_0:


//--------------------- .nv.shared._Z8findtopKPjjS_ --------------------------
	.section	.nv.shared._Z8findtopKPjjS_,"aw",@nobits
	.sectionflags	@""
	.align	4
.nv.shared._Z8findtopKPjjS_:
	.zero		1280


//--------------------- .nv.shared.reserved.0     --------------------------
	.section	.nv.shared.reserved.0,"aw",@nobits
	.weak		__nv_reservedSMEM_offset_0_alias
	.size		__nv_reservedSMEM_offset_0_alias, 0, 64
	.other		__nv_reservedSMEM_offset_0_alias,@"STO_CUDA_RESERVED_SHARED STV_DEFAULT"
__nv_reservedSMEM_offset_0_alias:
	.zero		0
	.zero		64


//--------------------- .nv.constant0._Z8findtopKPjjS_ --------------------------
	.section	.nv.constant0._Z8findtopKPjjS_,"a",@progbits
	.sectionflags	@""
	.align	4
.nv.constant0._Z8findtopKPjjS_:
	.zero		920


//--------------------- SYMBOLS --------------------------

	.type		.nv.reservedSmem.offset0,@object
	.size		.nv.reservedSmem.offset0,0x4
	.type		.nv.reservedSmem.cap,@object
	.size		.nv.reservedSmem.cap,0x4
	.type		vprintf,@function
	.type		__assertfail,@function
